	.headerflags	@"EF_CUDA_TEXMODE_UNIFIED EF_CUDA_64BIT_ADDRESS EF_CUDA_ACCELERATORS EF_CUDA_SM90 EF_CUDA_VIRTUAL_SM(EF_CUDA_SM90)"
	.elftype	@"ET_EXEC"


//--------------------- .nv.info                  --------------------------
	.section	.nv.info,"",@"SHT_CUDA_INFO"
	.align	4


	//----- nvinfo : EIATTR_REGCOUNT
	.align		4
        /*0000*/ 	.byte	0x04, 0x2f
        /*0002*/ 	.short	(.L_2 - .L_1)
	.align		4
.L_1:
        /*0004*/ 	.word	index@(triton_poi_fused_gelu_mul_0)
        /*0008*/ 	.word	0x00000014


	//----- nvinfo : EIATTR_MIN_STACK_SIZE
	.align		4
.L_2:
        /*000c*/ 	.byte	0x04, 0x12
        /*000e*/ 	.short	(.L_4 - .L_3)
	.align		4
.L_3:
        /*0010*/ 	.word	index@(triton_poi_fused_gelu_mul_0)
        /*0014*/ 	.word	0x00000000


	//----- nvinfo : EIATTR_FRAME_SIZE
	.align		4
.L_4:
        /*0018*/ 	.byte	0x04, 0x11
        /*001a*/ 	.short	(.L_6 - .L_5)
	.align		4
.L_5:
        /*001c*/ 	.word	index@(triton_poi_fused_gelu_mul_0)
        /*0020*/ 	.word	0x00000000


	//----- nvinfo : EIATTR_MIN_STACK_SIZE
	.align		4
.L_6:
        /*0024*/ 	.byte	0x04, 0x12
        /*0026*/ 	.short	(.L_8 - .L_7)
	.align		4
.L_7:
        /*0028*/ 	.word	index@(triton_poi_fused_gelu_mul_0)
        /*002c*/ 	.word	0x00000000
.L_8:


//--------------------- .nv.info.triton_poi_fused_gelu_mul_0 --------------------------
	.section	.nv.info.triton_poi_fused_gelu_mul_0,"",@"SHT_CUDA_INFO"
	.sectionflags	@""
	.align	4


	//----- nvinfo : EIATTR_CUDA_API_VERSION
	.align		4
        /*0000*/ 	.byte	0x04, 0x37
        /*0002*/ 	.short	(.L_10 - .L_9)
.L_9:
        /*0004*/ 	.word	0x0000007c


	//----- nvinfo : EIATTR_KPARAM_INFO
	.align		4
.L_10:
        /*0008*/ 	.byte	0x04, 0x17
        /*000a*/ 	.short	(.L_12 - .L_11)
.L_11:
        /*000c*/ 	.word	0x00000000
        /*0010*/ 	.short	0x0002
        /*0012*/ 	.short	0x0010
        /*0014*/ 	.byte	0x00, 0xf0, 0x11, 0x00


	//----- nvinfo : EIATTR_KPARAM_INFO
	.align		4
.L_12:
        /*0018*/ 	.byte	0x04, 0x17
        /*001a*/ 	.short	(.L_14 - .L_13)
.L_13:
        /*001c*/ 	.word	0x00000000
        /*0020*/ 	.short	0x0001
        /*0022*/ 	.short	0x0008
        /*0024*/ 	.byte	0x00, 0xf4, 0x21, 0x00


	//----- nvinfo : EIATTR_KPARAM_INFO
	.align		4
.L_14:
        /*0028*/ 	.byte	0x04, 0x17
        /*002a*/ 	.short	(.L_16 - .L_15)
.L_15:
        /*002c*/ 	.word	0x00000000
        /*0030*/ 	.short	0x0000
        /*0032*/ 	.short	0x0000
        /*0034*/ 	.byte	0x00, 0xf4, 0x21, 0x00


	//----- nvinfo : EIATTR_SPARSE_MMA_MASK
	.align		4
.L_16:
        /*0038*/ 	.byte	0x03, 0x50
        /*003a*/ 	.short	0x0000


	//----- nvinfo : EIATTR_MAXREG_COUNT
	.align		4
        /*003c*/ 	.byte	0x03, 0x1b
        /*003e*/ 	.short	0x00ff


	//----- nvinfo : EIATTR_EXIT_INSTR_OFFSETS
	.align		4
        /*0040*/ 	.byte	0x04, 0x1c
        /*0042*/ 	.short	(.L_18 - .L_17)


	//   ....[0]....
.L_17:
        /*0044*/ 	.word	0x000005a0


	//   ....[1]....
        /*0048*/ 	.word	0x000005c0


	//----- nvinfo : EIATTR_REQNTID
	.align		4
.L_18:
        /*004c*/ 	.byte	0x04, 0x10
        /*004e*/ 	.short	(.L_20 - .L_19)
.L_19:
        /*0050*/ 	.word	0x00000080
        /*0054*/ 	.word	0x00000001
        /*0058*/ 	.word	0x00000001


	//----- nvinfo : EIATTR_CBANK_PARAM_SIZE
	.align		4
.L_20:
        /*005c*/ 	.byte	0x03, 0x19
        /*005e*/ 	.short	0x0014


	//----- nvinfo : EIATTR_PARAM_CBANK
	.align		4
        /*0060*/ 	.byte	0x04, 0x0a
        /*0062*/ 	.short	(.L_22 - .L_21)
	.align		4
.L_21:
        /*0064*/ 	.word	index@(.nv.constant0.triton_poi_fused_gelu_mul_0)
        /*0068*/ 	.short	0x0210
        /*006a*/ 	.short	0x0014


	//----- nvinfo : EIATTR_SW_WAR
	.align		4
.L_22:
        /*006c*/ 	.byte	0x04, 0x36
        /*006e*/ 	.short	(.L_24 - .L_23)
.L_23:
        /*0070*/ 	.word	0x00000008
.L_24:


//--------------------- .nv.callgraph             --------------------------
	.section	.nv.callgraph,"",@"SHT_CUDA_CALLGRAPH"
	.align	4
	.sectionentsize	8
	.align		4
        /*0000*/ 	.word	0x00000000
	.align		4
        /*0004*/ 	.word	0xffffffff
	.align		4
        /*0008*/ 	.word	0x00000000
	.align		4
        /*000c*/ 	.word	0xfffffffe
	.align		4
        /*0010*/ 	.word	0x00000000
	.align		4
        /*0014*/ 	.word	0xfffffffd
	.align		4
        /*0018*/ 	.word	0x00000000
	.align		4
        /*001c*/ 	.word	0xfffffffc


//--------------------- .nv.constant4             --------------------------
	.section	.nv.constant4,"a",@progbits
	.align	8
	.align		8
.nv.constant4:
        /*0000*/ 	.dword	_$_str


//--------------------- .text.triton_poi_fused_gelu_mul_0 --------------------------
	.section	.text.triton_poi_fused_gelu_mul_0,"ax",@progbits
	.align	128
        .global         triton_poi_fused_gelu_mul_0
        .type           triton_poi_fused_gelu_mul_0,@function
        .size           triton_poi_fused_gelu_mul_0,(.L_x_1 - triton_poi_fused_gelu_mul_0)
        .other          triton_poi_fused_gelu_mul_0,@"STO_CUDA_ENTRY STV_DEFAULT"
triton_poi_fused_gelu_mul_0:
.text.triton_poi_fused_gelu_mul_0:
[----:B------:R-:W0:Y:S02]  /*0000*/  LDC R1, c[0x0][0x28] ;  /* 0x00000a00ff017b82 */ /* 0x000e240000000800 */
[----:B------:R-:W1:Y:S01]  /*0010*/  S2R R0, SR_TID.X ;  /* 0x0000000000007919 */ /* 0x000e620000002100 */
[----:B------:R-:W2:Y:S01]  /*0020*/  LDC.64 R10, c[0x0][0x210] ;  /* 0x00008400ff0a7b82 */ /* 0x000ea20000000a00 */
[----:B------:R-:W-:Y:S01]  /*0030*/  ULDC.64 UR4, c[0x0][0x208] ;  /* 0x0000820000047ab9 */ /* 0x000fe20000000a00 */
[----:B------:R-:W3:Y:S01]  /*0040*/  S2R R3, SR_CTAID.X ;  /* 0x0000000000037919 */ /* 0x000ee20000002500 */
[----:B-1----:R-:W-:-:S04]  /*0050*/  SHF.L.U32 R0, R0, 0x1, RZ ;  /* 0x0000000100007819 */ /* 0x002fc800000006ff */
[----:B------:R-:W-:-:S04]  /*0060*/  LOP3.LUT R0, R0, 0xfe, RZ, 0xc0, !PT ;  /* 0x000000fe00007812 */ /* 0x000fc800078ec0ff */
[----:B---3--:R-:W-:-:S04]  /*0070*/  LEA R0, R3, R0, 0x8 ;  /* 0x0000000003007211 */ /* 0x008fc800078e40ff */
[----:B------:R-:W-:Y:S02]  /*0080*/  SHF.R.S32.HI R3, RZ, 0x1f, R0 ;  /* 0x0000001fff037819 */ /* 0x000fe40000011400 */
[----:B------:R-:W-:Y:S02]  /*0090*/  ISETP.GE.AND P0, PT, R0, 0x400, PT ;  /* 0x000004000000780c */ /* 0x000fe40003f06270 */
[----:B------:R-:W-:-:S04]  /*00a0*/  LEA.HI R3, R3, R0, RZ, 0x4 ;  /* 0x0000000003037211 */ /* 0x000fc800078f20ff */
[C---:B------:R-:W-:Y:S02]  /*00b0*/  SHF.L.U32 R2, R3.reuse, 0x1, RZ ;  /* 0x0000000103027819 */ /* 0x040fe400000006ff */
[----:B------:R-:W-:Y:S02]  /*00c0*/  LOP3.LUT R3, R3, 0xfffffff0, RZ, 0xc0, !PT ;  /* 0xfffffff003037812 */ /* 0x000fe400078ec0ff */
[----:B------:R-:W-:-:S04]  /*00d0*/  LOP3.LUT R2, R2, 0xffffffe0, RZ, 0xc0, !PT ;  /* 0xffffffe002027812 */ /* 0x000fc800078ec0ff */
[----:B------:R-:W-:Y:S02]  /*00e0*/  IADD3 R5, R2, R0, -R3 ;  /* 0x0000000002057210 */ /* 0x000fe40007ffe803 */
[----:B------:R-:W-:-:S03]  /*00f0*/  CS2R R2, SRZ ;  /* 0x0000000000027805 */ /* 0x000fc6000001ff00 */
[----:B------:R-:W-:-:S04]  /*0100*/  VIADD R13, R5, 0x10 ;  /* 0x00000010050d7836 */ /* 0x000fc80000000000 */
[----:B--2---:R-:W-:-:S05]  /*0110*/  IMAD.WIDE R12, R13, 0x4, R10 ;  /* 0x000000040d0c7825 */ /* 0x004fca00078e020a */
[----:B------:R1:W2:Y:S01]  /*0120*/  @!P0 LDG.E.64 R2, desc[UR4][R12.64] ;  /* 0x000000040c028981 */ /* 0x0002a2000c1e1b00 */
[----:B------:R-:W-:Y:S01]  /*0130*/  IMAD.WIDE R10, R5, 0x4, R10 ;  /* 0x00000004050a7825 */ /* 0x000fe200078e020a */
[----:B------:R-:W-:-:S06]  /*0140*/  CS2R R4, SRZ ;  /* 0x0000000000047805 */ /* 0x000fcc000001ff00 */
[----:B------:R3:W4:Y:S01]  /*0150*/  @!P0 LDG.E.64 R4, desc[UR4][R10.64] ;  /* 0x000000040a048981 */ /* 0x000722000c1e1b00 */
[----:B------:R-:W-:Y:S01]  /*0160*/  HFMA2.MMA R17, -RZ, RZ, 0.958984375, -6.1690807342529296875e-05 ;  /* 0x3bac840bff117435 */ /* 0x000fe200000001ff */
[----:B------:R-:W-:Y:S01]  /*0170*/  MOV R15, 0xb9f560b9 ;  /* 0xb9f560b9000f7802 */ /* 0x000fe20000000f00 */
[----:B-1----:R-:W-:Y:S01]  /*0180*/  HFMA2.MMA R13, -RZ, RZ, 0.470947265625, -12.46875 ;  /* 0x3789ca3cff0d7435 */ /* 0x002fe200000001ff */
[----:B------:R-:W-:Y:S01]  /*0190*/  MOV R14, 0xb9f560b9 ;  /* 0xb9f560b9000e7802 */ /* 0x000fe20000000f00 */
[----:B------:R-:W-:Y:S01]  /*01a0*/  HFMA2.MMA R16, -RZ, RZ, 0.958984375, -6.1690807342529296875e-05 ;  /* 0x3bac840bff107435 */ /* 0x000fe200000001ff */
[----:B------:R-:W-:Y:S02]  /*01b0*/  IMAD.MOV.U32 R12, RZ, RZ, 0x3789ca3c ;  /* 0x3789ca3cff0c7424 */ /* 0x000fe400078e00ff */
[----:B---3--:R-:W-:Y:S02]  /*01c0*/  IMAD.MOV.U32 R11, RZ, RZ, -0x42f37e9e ;  /* 0xbd0c8162ff0b7424 */ /* 0x008fe400078e00ff */
[C---:B--2---:R-:W-:Y:S01]  /*01d0*/  FMUL R7, R2.reuse, 0.70710676908493041992 ;  /* 0x3f3504f302077820 */ /* 0x044fe20000400000 */
[C---:B------:R-:W-:Y:S01]  /*01e0*/  FMUL R6, R3.reuse, 0.70710676908493041992 ;  /* 0x3f3504f303067820 */ /* 0x040fe20000400000 */
[----:B------:R-:W-:Y:S01]  /*01f0*/  FMUL R2, R2, 0.5 ;  /* 0x3f00000002027820 */ /* 0x000fe20000400000 */
[----:B------:R-:W-:Y:S01]  /*0200*/  FMUL R3, R3, 0.5 ;  /* 0x3f00000003037820 */ /* 0x000fe20000400000 */
[----:B------:R-:W-:Y:S01]  /*0210*/  FADD.FTZ R8, |R7|, -RZ ;  /* 0x800000ff07087221 */ /* 0x000fe20000010200 */
[----:B------:R-:W-:-:S04]  /*0220*/  FADD.FTZ R9, |R6|, -RZ ;  /* 0x800000ff06097221 */ /* 0x000fc80000010200 */
[----:B------:R-:W-:Y:S02]  /*0230*/  FSETP.GE.AND P1, PT, R8, 1.0029599666595458984, PT ;  /* 0x3f8060fe0800780b */ /* 0x000fe40003f26000 */
[----:B------:R-:W-:-:S11]  /*0240*/  FSETP.GE.AND P2, PT, R9, 1.0029599666595458984, PT ;  /* 0x3f8060fe0900780b */ /* 0x000fd60003f46000 */
[----:B------:R-:W-:Y:S01]  /*0250*/  @!P1 MOV R13, 0x38b1e96a ;  /* 0x38b1e96a000d9802 */ /* 0x000fe20000000f00 */
[----:B------:R-:W-:Y:S01]  /*0260*/  @!P1 FMUL R8, R7, R7 ;  /* 0x0000000707089220 */ /* 0x000fe20000400000 */
[----:B------:R-:W-:Y:S01]  /*0270*/  @!P1 MOV R15, 0xba574d20 ;  /* 0xba574d20000f9802 */ /* 0x000fe20000000f00 */
[----:B------:R-:W-:Y:S01]  /*0280*/  @!P2 IMAD.MOV.U32 R12, RZ, RZ, 0x38b1e96a ;  /* 0x38b1e96aff0ca424 */ /* 0x000fe200078e00ff */
[----:B------:R-:W-:Y:S01]  /*0290*/  @!P2 MOV R14, 0xba574d20 ;  /* 0xba574d20000ea802 */ /* 0x000fe20000000f00 */
[----:B------:R-:W-:Y:S01]  /*02a0*/  @!P2 FMUL R9, R6, R6 ;  /* 0x000000060609a220 */ /* 0x000fe20000400000 */
[----:B------:R-:W-:Y:S01]  /*02b0*/  @!P1 MOV R17, 0x3baad5ea ;  /* 0x3baad5ea00119802 */ /* 0x000fe20000000f00 */
[----:B------:R-:W-:Y:S01]  /*02c0*/  FFMA.FTZ R10, R8, R13, R15 ;  /* 0x0000000d080a7223 */ /* 0x000fe2000001000f */
[----:B------:R-:W-:Y:S01]  /*02d0*/  @!P2 MOV R16, 0x3baad5ea ;  /* 0x3baad5ea0010a802 */ /* 0x000fe20000000f00 */
[----:B------:R-:W-:Y:S01]  /*02e0*/  FFMA.FTZ R15, R9, R12, R14 ;  /* 0x0000000c090f7223 */ /* 0x000fe2000001000e */
[----:B------:R-:W-:Y:S01]  /*02f0*/  HFMA2.MMA R12, -RZ, RZ, -1.26171875, -2.110004425048828125e-05 ;  /* 0xbd0c8162ff0c7435 */ /* 0x000fe200000001ff */
[----:B------:R-:W-:Y:S01]  /*0300*/  FFMA.FTZ R10, R10, R8, R17 ;  /* 0x000000080a0a7223 */ /* 0x000fe20000010011 */
[----:B------:R-:W-:Y:S01]  /*0310*/  HFMA2.MMA R13, -RZ, RZ, 1.52734375, -41152 ;  /* 0x3e1cf906ff0d7435 */ /* 0x000fe200000001ff */
[----:B------:R-:W-:-:S02]  /*0320*/  @!P1 IMAD.MOV.U32 R11, RZ, RZ, -0x4323e419 ;  /* 0xbcdc1be7ff0b9424 */ /* 0x000fc400078e00ff */
[-C--:B------:R-:W-:Y:S01]  /*0330*/  FFMA.FTZ R17, R15, R9.reuse, R16 ;  /* 0x000000090f117223 */ /* 0x080fe20000010010 */
[----:B------:R-:W-:Y:S01]  /*0340*/  HFMA2.MMA R15, -RZ, RZ, 1.853515625, -0.00091457366943359375 ;  /* 0x3f6a937eff0f7435 */ /* 0x000fe200000001ff */
[----:B------:R-:W-:Y:S01]  /*0350*/  @!P2 MOV R12, 0xbcdc1be7 ;  /* 0xbcdc1be7000ca802 */ /* 0x000fe20000000f00 */
[-C--:B------:R-:W-:Y:S01]  /*0360*/  FFMA.FTZ R10, R10, R8.reuse, R11 ;  /* 0x000000080a0a7223 */ /* 0x080fe2000001000b */
[----:B------:R-:W-:Y:S01]  /*0370*/  @!P1 MOV R13, 0x3de718af ;  /* 0x3de718af000d9802 */ /* 0x000fe20000000f00 */
[----:B------:R-:W-:Y:S01]  /*0380*/  HFMA2.MMA R11, -RZ, RZ, 1.78125, -136.25 ;  /* 0x3f20d842ff0b7435 */ /* 0x000fe200000001ff */
[----:B------:R-:W-:Y:S01]  /*0390*/  MOV R14, 0x3f6a937e ;  /* 0x3f6a937e000e7802 */ /* 0x000fe20000000f00 */
[-C--:B------:R-:W-:Y:S01]  /*03a0*/  FFMA.FTZ R17, R17, R9.reuse, R12 ;  /* 0x0000000911117223 */ /* 0x080fe2000001000c */
[----:B------:R-:W-:Y:S01]  /*03b0*/  @!P1 MOV R15, 0xbec093ac ;  /* 0xbec093ac000f9802 */ /* 0x000fe20000000f00 */
[-C--:B------:R-:W-:Y:S01]  /*03c0*/  FFMA.FTZ R10, R10, R8.reuse, R13 ;  /* 0x000000080a0a7223 */ /* 0x080fe2000001000d */
[----:B------:R-:W-:Y:S01]  /*03d0*/  IMAD.MOV.U32 R12, RZ, RZ, 0x3e1cf906 ;  /* 0x3e1cf906ff0c7424 */ /* 0x000fe200078e00ff */
[----:B------:R-:W-:Y:S01]  /*03e0*/  @!P1 MOV R11, 0x3e0375d3 ;  /* 0x3e0375d3000b9802 */ /* 0x000fe20000000f00 */
[----:B------:R-:W-:Y:S01]  /*03f0*/  @!P2 IMAD.MOV.U32 R12, RZ, RZ, 0x3de718af ;  /* 0x3de718afff0ca424 */ /* 0x000fe200078e00ff */
[----:B------:R-:W-:Y:S01]  /*0400*/  HFMA2.MMA R16, -RZ, RZ, 1.78125, -136.25 ;  /* 0x3f20d842ff107435 */ /* 0x000fe200000001ff */
[-C--:B------:R-:W-:Y:S01]  /*0410*/  FFMA.FTZ R10, R10, R8.reuse, R15 ;  /* 0x000000080a0a7223 */ /* 0x080fe2000001000f */
[----:B------:R-:W-:Y:S01]  /*0420*/  @!P2 MOV R14, 0xbec093ac ;  /* 0xbec093ac000ea802 */ /* 0x000fe20000000f00 */
[----:B------:R-:W-:Y:S01]  /*0430*/  FFMA.FTZ R17, R17, R9, R12 ;  /* 0x0000000911117223 */ /* 0x000fe2000001000c */
[----:B------:R-:W-:Y:S01]  /*0440*/  FSEL R13, -R8, R7, P1 ;  /* 0x00000007080d7208 */ /* 0x000fe20000800100 */
[----:B------:R-:W-:Y:S01]  /*0450*/  FFMA.FTZ R10, R10, R8, R11 ;  /* 0x000000080a0a7223 */ /* 0x000fe2000001000b */
[----:B------:R-:W-:Y:S01]  /*0460*/  @!P2 MOV R16, 0x3e0375d3 ;  /* 0x3e0375d30010a802 */ /* 0x000fe20000000f00 */
[----:B------:R-:W-:-:S02]  /*0470*/  FFMA.FTZ R17, R17, R9, R14 ;  /* 0x0000000911117223 */ /* 0x000fc4000001000e */
[----:B------:R-:W-:Y:S01]  /*0480*/  FFMA.FTZ R10, R10, R13, R13 ;  /* 0x0000000d0a0a7223 */ /* 0x000fe2000001000d */
[----:B------:R-:W-:Y:S01]  /*0490*/  FSEL R13, -R9, R6, P2 ;  /* 0x00000006090d7208 */ /* 0x000fe20001000100 */
[----:B------:R-:W-:Y:S02]  /*04a0*/  FFMA.FTZ R16, R17, R9, R16 ;  /* 0x0000000911107223 */ /* 0x000fe40000010010 */
[----:B------:R-:W1:Y:S01]  /*04b0*/  @P1 MUFU.EX2 R11, R10 ;  /* 0x0000000a000b1308 */ /* 0x000e620000000800 */
[----:B------:R-:W2:Y:S01]  /*04c0*/  LDC.64 R8, c[0x0][0x218] ;  /* 0x00008600ff087b82 */ /* 0x000ea20000000a00 */
[----:B------:R-:W-:-:S06]  /*04d0*/  FFMA.FTZ R13, R16, R13, R13 ;  /* 0x0000000d100d7223 */ /* 0x000fcc000001000d */
[----:B------:R-:W3:Y:S01]  /*04e0*/  @P2 MUFU.EX2 R14, R13 ;  /* 0x0000000d000e2308 */ /* 0x000ee20000000800 */
[----:B-1----:R-:W-:-:S05]  /*04f0*/  @P1 FADD R12, -R11, 1 ;  /* 0x3f8000000b0c1421 */ /* 0x002fca0000000100 */
[----:B------:R-:W-:Y:S01]  /*0500*/  @P1 LOP3.LUT R10, R12, 0x80000000, R7, 0xf8, !PT ;  /* 0x800000000c0a1812 */ /* 0x000fe200078ef807 */
[----:B---3--:R-:W-:-:S04]  /*0510*/  @P2 FADD R11, -R14, 1 ;  /* 0x3f8000000e0b2421 */ /* 0x008fc80000000100 */
[----:B------:R-:W-:Y:S01]  /*0520*/  FADD R7, R10, 1 ;  /* 0x3f8000000a077421 */ /* 0x000fe20000000000 */
[----:B--2---:R-:W-:Y:S01]  /*0530*/  IMAD.WIDE R8, R0, 0x4, R8 ;  /* 0x0000000400087825 */ /* 0x004fe200078e0208 */
[----:B------:R-:W-:-:S03]  /*0540*/  @P2 LOP3.LUT R13, R11, 0x80000000, R6, 0xf8, !PT ;  /* 0x800000000b0d2812 */ /* 0x000fc600078ef806 */
[----:B------:R-:W-:Y:S02]  /*0550*/  FMUL R7, R2, R7 ;  /* 0x0000000702077220 */ /* 0x000fe40000400000 */
[----:B------:R-:W-:Y:S02]  /*0560*/  FADD R6, R13, 1 ;  /* 0x3f8000000d067421 */ /* 0x000fe40000000000 */
[----:B----4-:R-:W-:Y:S02]  /*0570*/  FMUL R4, R7, R4 ;  /* 0x0000000407047220 */ /* 0x010fe40000400000 */
[----:B------:R-:W-:-:S04]  /*0580*/  FMUL R6, R3, R6 ;  /* 0x0000000603067220 */ /* 0x000fc80000400000 */
[----:B------:R-:W-:Y:S01]  /*0590*/  FMUL R5, R6, R5 ;  /* 0x0000000506057220 */ /* 0x000fe20000400000 */
[----:B------:R-:W-:Y:S06]  /*05a0*/  @P0 EXIT ;  /* 0x000000000000094d */ /* 0x000fec0003800000 */
[----:B------:R-:W-:Y:S01]  /*05b0*/  STG.E.64 desc[UR4][R8.64], R4 ;  /* 0x0000000408007986 */ /* 0x000fe2000c101b04 */
[----:B------:R-:W-:Y:S05]  /*05c0*/  EXIT ;  /* 0x000000000000794d */ /* 0x000fea0003800000 */
.L_x_0:
[----:B------:R-:W-:-:S00]  /*05d0*/  BRA `(.L_x_0) ;  /* 0xfffffffc00fc7947 */ /* 0x000fc0000383ffff */
[----:B------:R-:W-:-:S00]  /*05e0*/  NOP ;  /* 0x0000000000007918 */ /* 0x000fc00000000000 */
        /* <DEDUP_REMOVED lines=9> */
.L_x_1:


//--------------------- .nv.global.init           --------------------------
	.section	.nv.global.init,"aw",@progbits
.nv.global.init:
	.type		_$_str,@object
	.size		_$_str,(.L_0 - _$_str)
_$_str:
        /*0000*/ 	.byte	0x5f, 0x5f, 0x43, 0x55, 0x44, 0x41, 0x5f, 0x46, 0x54, 0x5a, 0x00
.L_0:


//--------------------- .nv.constant0.triton_poi_fused_gelu_mul_0 --------------------------
	.section	.nv.constant0.triton_poi_fused_gelu_mul_0,"a",@progbits
	.sectionflags	@""
	.align	4
.nv.constant0.triton_poi_fused_gelu_mul_0:
	.zero		548
